//
// Generated by NVIDIA NVVM Compiler
//
// Compiler Build ID: CL-36424714
// Cuda compilation tools, release 13.0, V13.0.88
// Based on NVVM 20.0.0
//

.version 9.0
.target sm_100
.address_size 64

	// .globl	_Z18device_mult_matrixPfS_S_

.visible .entry _Z18device_mult_matrixPfS_S_(
	.param .u64 .ptr .align 1 _Z18device_mult_matrixPfS_S__param_0,
	.param .u64 .ptr .align 1 _Z18device_mult_matrixPfS_S__param_1,
	.param .u64 .ptr .align 1 _Z18device_mult_matrixPfS_S__param_2
)
{
	.reg .b32 	%r<5>;
	.reg .b32 	%f<13>;
	.reg .b64 	%rd<13>;

	ld.param.u64 	%rd1, [_Z18device_mult_matrixPfS_S__param_0];
	ld.param.u64 	%rd2, [_Z18device_mult_matrixPfS_S__param_1];
	ld.param.u64 	%rd3, [_Z18device_mult_matrixPfS_S__param_2];
	mov.u32 	%r1, %tid.y;
	shl.b32 	%r2, %r1, 2;
	mov.u32 	%r3, %tid.x;
	cvta.to.global.u64 	%rd4, %rd1;
	cvta.to.global.u64 	%rd5, %rd2;
	mul.wide.u32 	%rd6, %r2, 4;
	add.s64 	%rd7, %rd4, %rd6;
	ld.global.f32 	%f1, [%rd7];
	mul.wide.u32 	%rd8, %r3, 4;
	add.s64 	%rd9, %rd5, %rd8;
	ld.global.f32 	%f2, [%rd9];
	fma.rn.f32 	%f3, %f1, %f2, 0f00000000;
	ld.global.f32 	%f4, [%rd7+4];
	ld.global.f32 	%f5, [%rd9+16];
	fma.rn.f32 	%f6, %f4, %f5, %f3;
	ld.global.f32 	%f7, [%rd7+8];
	ld.global.f32 	%f8, [%rd9+32];
	fma.rn.f32 	%f9, %f7, %f8, %f6;
	ld.global.f32 	%f10, [%rd7+12];
	ld.global.f32 	%f11, [%rd9+48];
	fma.rn.f32 	%f12, %f10, %f11, %f9;
	cvta.to.global.u64 	%rd10, %rd3;
	add.s32 	%r4, %r2, %r3;
	mul.wide.u32 	%rd11, %r4, 4;
	add.s64 	%rd12, %rd10, %rd11;
	st.global.f32 	[%rd12], %f12;
	ret;

}


// ===== COMPILED SASS (sm_100) =====

	.target	sm_100

	.elftype	@"ET_EXEC"


//--------------------- .note.nv.tkinfo           --------------------------
	.section	.note.nv.tkinfo,"",@"SHT_NOTE"
	.sectionflags	@"SHF_NOTE_NV_TKINFO"
	.tkinfo
        /*0018*/ 	.word	0x00000002
        /*0030*/ 	.string	""
        /*0030*/ 	.string	"ptxas"
        /*0030*/ 	.string	"Cuda compilation tools, release 13.0, V13.0.88"
        /*0030*/ 	.string	"Build cuda_13.0.r13.0/compiler.36424714_0"
        /*0030*/ 	.string	"-arch sm_100 -m 64 "



//--------------------- .note.nv.cuinfo           --------------------------
	.section	.note.nv.cuinfo,"",@"SHT_NOTE"
	.sectionflags	@"SHF_NOTE_NV_CUINFO"
        /*0018*/ 	.short	0x0002
        /*001a*/ 	.short	0x0064
        /*001c*/ 	.short	0x0082
	.zero		2


//--------------------- .nv.info                  --------------------------
	.section	.nv.info,"",@"SHT_CUDA_INFO"
	.align	4


	//----- nvinfo : EIATTR_REGCOUNT
	.align		4
        /*0000*/ 	.byte	0x04, 0x2f
        /*0002*/ 	.short	(.L_1 - .L_0)
	.align		4
.L_0:
        /*0004*/ 	.word	index@(_Z18device_mult_matrixPfS_S_)
        /*0008*/ 	.word	0x00000014


	//----- nvinfo : EIATTR_FRAME_SIZE
	.align		4
.L_1:
        /*000c*/ 	.byte	0x04, 0x11
        /*000e*/ 	.short	(.L_3 - .L_2)
	.align		4
.L_2:
        /*0010*/ 	.word	index@(_Z18device_mult_matrixPfS_S_)
        /*0014*/ 	.word	0x00000000


	//----- nvinfo : EIATTR_MIN_STACK_SIZE
	.align		4
.L_3:
        /*0018*/ 	.byte	0x04, 0x12
        /*001a*/ 	.short	(.L_5 - .L_4)
	.align		4
.L_4:
        /*001c*/ 	.word	index@(_Z18device_mult_matrixPfS_S_)
        /*0020*/ 	.word	0x00000000
.L_5:


//--------------------- .nv.compat                --------------------------
	.section	.nv.compat,"",@"SHT_CUDA_COMPAT_INFO"
	.align	4
        /*0000*/ 	.byte	0x02, 0x09, 0x00, 0x00, 0x02, 0x02, 0x01, 0x00, 0x02, 0x05, 0x05, 0x00, 0x03, 0x07, 0x01, 0x01
        /*0010*/ 	.byte	0x02, 0x03, 0x00, 0x00, 0x02, 0x06, 0x01, 0x00, 0x04, 0x0b, 0x08, 0x00, 0x09, 0x00, 0x00, 0x00
        /*0020*/ 	.byte	0x00, 0x00, 0x00, 0x00


//--------------------- .nv.info._Z18device_mult_matrixPfS_S_ --------------------------
	.section	.nv.info._Z18device_mult_matrixPfS_S_,"",@"SHT_CUDA_INFO"
	.sectionflags	@""
	.align	4


	//----- nvinfo : EIATTR_CUDA_API_VERSION
	.align		4
        /*0000*/ 	.byte	0x04, 0x37
        /*0002*/ 	.short	(.L_7 - .L_6)
.L_6:
        /*0004*/ 	.word	0x00000082


	//----- nvinfo : EIATTR_KPARAM_INFO
	.align		4
.L_7:
        /*0008*/ 	.byte	0x04, 0x17
        /*000a*/ 	.short	(.L_9 - .L_8)
.L_8:
        /*000c*/ 	.word	0x00000000
        /*0010*/ 	.short	0x0002
        /*0012*/ 	.short	0x0010
        /*0014*/ 	.byte	0x00, 0xf5, 0x21, 0x00


	//----- nvinfo : EIATTR_KPARAM_INFO
	.align		4
.L_9:
        /*0018*/ 	.byte	0x04, 0x17
        /*001a*/ 	.short	(.L_11 - .L_10)
.L_10:
        /*001c*/ 	.word	0x00000000
        /*0020*/ 	.short	0x0001
        /*0022*/ 	.short	0x0008
        /*0024*/ 	.byte	0x00, 0xf5, 0x21, 0x00


	//----- nvinfo : EIATTR_KPARAM_INFO
	.align		4
.L_11:
        /*0028*/ 	.byte	0x04, 0x17
        /*002a*/ 	.short	(.L_13 - .L_12)
.L_12:
        /*002c*/ 	.word	0x00000000
        /*0030*/ 	.short	0x0000
        /*0032*/ 	.short	0x0000
        /*0034*/ 	.byte	0x00, 0xf5, 0x21, 0x00


	//----- nvinfo : EIATTR_SPARSE_MMA_MASK
	.align		4
.L_13:
        /*0038*/ 	.byte	0x03, 0x50
        /*003a*/ 	.short	0x0000


	//----- nvinfo : EIATTR_MAXREG_COUNT
	.align		4
        /*003c*/ 	.byte	0x03, 0x1b
        /*003e*/ 	.short	0x00ff


	//----- nvinfo : EIATTR_MERCURY_ISA_VERSION
	.align		4
        /*0040*/ 	.byte	0x03, 0x5f
        /*0042*/ 	.short	0x0101


	//----- nvinfo : EIATTR_VRC_CTA_INIT_COUNT
	.align		4
        /*0044*/ 	.byte	0x02, 0x4a
	.zero		1
	.zero		1


	//----- nvinfo : EIATTR_EXIT_INSTR_OFFSETS
	.align		4
        /*0048*/ 	.byte	0x04, 0x1c
        /*004a*/ 	.short	(.L_15 - .L_14)


	//   ....[0]....
.L_14:
        /*004c*/ 	.word	0x00000190


	//----- nvinfo : EIATTR_CBANK_PARAM_SIZE
	.align		4
.L_15:
        /*0050*/ 	.byte	0x03, 0x19
        /*0052*/ 	.short	0x0018


	//----- nvinfo : EIATTR_PARAM_CBANK
	.align		4
        /*0054*/ 	.byte	0x04, 0x0a
        /*0056*/ 	.short	(.L_17 - .L_16)
	.align		4
.L_16:
        /*0058*/ 	.word	index@(.nv.constant0._Z18device_mult_matrixPfS_S_)
        /*005c*/ 	.short	0x0380
        /*005e*/ 	.short	0x0018


	//----- nvinfo : EIATTR_SW_WAR
	.align		4
.L_17:
        /*0060*/ 	.byte	0x04, 0x36
        /*0062*/ 	.short	(.L_19 - .L_18)
.L_18:
        /*0064*/ 	.word	0x00000008
.L_19:


//--------------------- .nv.callgraph             --------------------------
	.section	.nv.callgraph,"",@"SHT_CUDA_CALLGRAPH"
	.align	4
	.sectionentsize	8
	.align		4
        /*0000*/ 	.word	0x00000000
	.align		4
        /*0004*/ 	.word	0xffffffff
	.align		4
        /*0008*/ 	.word	0x00000000
	.align		4
        /*000c*/ 	.word	0xfffffffe
	.align		4
        /*0010*/ 	.word	0x00000000
	.align		4
        /*0014*/ 	.word	0xfffffffd
	.align		4
        /*0018*/ 	.word	0x00000000
	.align		4
        /*001c*/ 	.word	0xfffffffc


//--------------------- .text._Z18device_mult_matrixPfS_S_ --------------------------
	.section	.text._Z18device_mult_matrixPfS_S_,"ax",@progbits
	.align	128
        .global         _Z18device_mult_matrixPfS_S_
        .type           _Z18device_mult_matrixPfS_S_,@function
        .size           _Z18device_mult_matrixPfS_S_,(.L_x_1 - _Z18device_mult_matrixPfS_S_)
        .other          _Z18device_mult_matrixPfS_S_,@"STO_CUDA_ENTRY STV_DEFAULT"
_Z18device_mult_matrixPfS_S_:
.text._Z18device_mult_matrixPfS_S_:
[----:B------:R-:W-:Y:S01]  /*0000*/  LDC R1, c[0x0][0x37c] ;  /* 0x0000df00ff017b82 */ /* 0x000fe20000000800 */
[----:B------:R-:W0:Y:S07]  /*0010*/  S2R R9, SR_TID.Y ;  /* 0x0000000000097919 */ /* 0x000e2e0000002200 */
[----:B------:R-:W1:Y:S01]  /*0020*/  LDC.64 R6, c[0x0][0x388] ;  /* 0x0000e200ff067b82 */ /* 0x000e620000000a00 */
[----:B------:R-:W2:Y:S01]  /*0030*/  LDCU.64 UR4, c[0x0][0x358] ;  /* 0x00006b00ff0477ac */ /* 0x000ea20008000a00 */
[----:B------:R-:W1:Y:S06]  /*0040*/  S2R R14, SR_TID.X ;  /* 0x00000000000e7919 */ /* 0x000e6c0000002100 */
[----:B------:R-:W3:Y:S08]  /*0050*/  LDC.64 R4, c[0x0][0x380] ;  /* 0x0000e000ff047b82 */ /* 0x000ef00000000a00 */
[----:B------:R-:W4:Y:S01]  /*0060*/  LDC.64 R2, c[0x0][0x390] ;  /* 0x0000e400ff027b82 */ /* 0x000f220000000a00 */
[----:B0-----:R-:W-:Y:S01]  /*0070*/  SHF.L.U32 R9, R9, 0x2, RZ ;  /* 0x0000000209097819 */ /* 0x001fe200000006ff */
[----:B-1----:R-:W-:-:S04]  /*0080*/  IMAD.WIDE.U32 R6, R14, 0x4, R6 ;  /* 0x000000040e067825 */ /* 0x002fc800078e0006 */
[C---:B---3--:R-:W-:Y:S01]  /*0090*/  IMAD.WIDE.U32 R4, R9.reuse, 0x4, R4 ;  /* 0x0000000409047825 */ /* 0x048fe200078e0004 */
[----:B--2---:R-:W2:Y:S04]  /*00a0*/  LDG.E R11, desc[UR4][R6.64] ;  /* 0x00000004060b7981 */ /* 0x004ea8000c1e1900 */
[----:B------:R-:W2:Y:S04]  /*00b0*/  LDG.E R0, desc[UR4][R4.64] ;  /* 0x0000000404007981 */ /* 0x000ea8000c1e1900 */
[----:B------:R-:W3:Y:S04]  /*00c0*/  LDG.E R8, desc[UR4][R6.64+0x10] ;  /* 0x0000100406087981 */ /* 0x000ee8000c1e1900 */
[----:B------:R-:W3:Y:S04]  /*00d0*/  LDG.E R13, desc[UR4][R4.64+0x4] ;  /* 0x00000404040d7981 */ /* 0x000ee8000c1e1900 */
[----:B------:R-:W5:Y:S04]  /*00e0*/  LDG.E R10, desc[UR4][R6.64+0x20] ;  /* 0x00002004060a7981 */ /* 0x000f68000c1e1900 */
[----:B------:R-:W5:Y:S04]  /*00f0*/  LDG.E R15, desc[UR4][R4.64+0x8] ;  /* 0x00000804040f7981 */ /* 0x000f68000c1e1900 */
[----:B------:R-:W5:Y:S04]  /*0100*/  LDG.E R17, desc[UR4][R4.64+0xc] ;  /* 0x00000c0404117981 */ /* 0x000f68000c1e1900 */
[----:B------:R-:W5:Y:S01]  /*0110*/  LDG.E R12, desc[UR4][R6.64+0x30] ;  /* 0x00003004060c7981 */ /* 0x000f62000c1e1900 */
[----:B------:R-:W-:-:S05]  /*0120*/  IADD3 R9, PT, PT, R9, R14, RZ ;  /* 0x0000000e09097210 */ /* 0x000fca0007ffe0ff */
[----:B----4-:R-:W-:-:S04]  /*0130*/  IMAD.WIDE.U32 R2, R9, 0x4, R2 ;  /* 0x0000000409027825 */ /* 0x010fc800078e0002 */
[----:B--2---:R-:W-:-:S04]  /*0140*/  FFMA R0, R0, R11, RZ ;  /* 0x0000000b00007223 */ /* 0x004fc800000000ff */
[----:B---3--:R-:W-:-:S04]  /*0150*/  FFMA R0, R13, R8, R0 ;  /* 0x000000080d007223 */ /* 0x008fc80000000000 */
[----:B-----5:R-:W-:-:S04]  /*0160*/  FFMA R0, R15, R10, R0 ;  /* 0x0000000a0f007223 */ /* 0x020fc80000000000 */
[----:B------:R-:W-:-:S05]  /*0170*/  FFMA R17, R17, R12, R0 ;  /* 0x0000000c11117223 */ /* 0x000fca0000000000 */
[----:B------:R-:W-:Y:S01]  /*0180*/  STG.E desc[UR4][R2.64], R17 ;  /* 0x0000001102007986 */ /* 0x000fe2000c101904 */
[----:B------:R-:W-:Y:S05]  /*0190*/  EXIT ;  /* 0x000000000000794d */ /* 0x000fea0003800000 */
.L_x_0:
[----:B------:R-:W-:-:S00]  /*01a0*/  BRA `(.L_x_0) ;  /* 0xfffffffc00fc7947 */ /* 0x000fc0000383ffff */
[----:B------:R-:W-:-:S00]  /*01b0*/  NOP ;  /* 0x0000000000007918 */ /* 0x000fc00000000000 */
        /* <DEDUP_REMOVED lines=12> */
.L_x_1:


//--------------------- .nv.shared.reserved.0     --------------------------
	.section	.nv.shared.reserved.0,"aw",@nobits
	.weak		__nv_reservedSMEM_offset_0_alias
	.size		__nv_reservedSMEM_offset_0_alias, 0, 64
	.other		__nv_reservedSMEM_offset_0_alias,@"STO_CUDA_RESERVED_SHARED STV_DEFAULT"
__nv_reservedSMEM_offset_0_alias:
	.zero		0
	.zero		64


//--------------------- .nv.constant0._Z18device_mult_matrixPfS_S_ --------------------------
	.section	.nv.constant0._Z18device_mult_matrixPfS_S_,"a",@progbits
	.sectionflags	@""
	.align	4
.nv.constant0._Z18device_mult_matrixPfS_S_:
	.zero		920


//--------------------- SYMBOLS --------------------------

	.type		.nv.reservedSmem.offset0,@object
	.size		.nv.reservedSmem.offset0,0x4
